//
// Generated by NVIDIA NVVM Compiler
//
// Compiler Build ID: CL-36424714
// Cuda compilation tools, release 13.0, V13.0.88
// Based on NVVM 20.0.0
//

.version 9.0
.target sm_100
.address_size 64

	// .globl	_Z21swiglu_forward_kernelPfPKfS1_i

.visible .entry _Z21swiglu_forward_kernelPfPKfS1_i(
	.param .u64 .ptr .align 1 _Z21swiglu_forward_kernelPfPKfS1_i_param_0,
	.param .u64 .ptr .align 1 _Z21swiglu_forward_kernelPfPKfS1_i_param_1,
	.param .u64 .ptr .align 1 _Z21swiglu_forward_kernelPfPKfS1_i_param_2,
	.param .u32 _Z21swiglu_forward_kernelPfPKfS1_i_param_3
)
{
	.reg .pred 	%p<2>;
	.reg .b32 	%r<8>;
	.reg .b32 	%f<17>;
	.reg .b64 	%rd<11>;

	ld.param.u64 	%rd1, [_Z21swiglu_forward_kernelPfPKfS1_i_param_0];
	ld.param.u64 	%rd2, [_Z21swiglu_forward_kernelPfPKfS1_i_param_1];
	ld.param.u64 	%rd3, [_Z21swiglu_forward_kernelPfPKfS1_i_param_2];
	ld.param.u32 	%r2, [_Z21swiglu_forward_kernelPfPKfS1_i_param_3];
	mov.u32 	%r3, %ctaid.x;
	mov.u32 	%r4, %ntid.x;
	mov.u32 	%r5, %tid.x;
	mad.lo.s32 	%r1, %r3, %r4, %r5;
	setp.ge.s32 	%p1, %r1, %r2;
	@%p1 bra 	$L__BB0_2;
	cvta.to.global.u64 	%rd4, %rd2;
	cvta.to.global.u64 	%rd5, %rd3;
	cvta.to.global.u64 	%rd6, %rd1;
	mul.wide.s32 	%rd7, %r1, 4;
	add.s64 	%rd8, %rd4, %rd7;
	ld.global.f32 	%f1, [%rd8];
	fma.rn.f32 	%f2, %f1, 0fBBBB989D, 0f3F000000;
	cvt.sat.f32.f32 	%f3, %f2;
	mov.f32 	%f4, 0f4B400001;
	mov.f32 	%f5, 0f437C0000;
	fma.rm.f32 	%f6, %f3, %f5, %f4;
	add.f32 	%f7, %f6, 0fCB40007F;
	neg.f32 	%f8, %f7;
	fma.rn.f32 	%f9, %f1, 0fBFB8AA3B, %f8;
	fma.rn.f32 	%f10, %f1, 0fB2A57060, %f9;
	mov.b32 	%r6, %f6;
	shl.b32 	%r7, %r6, 23;
	mov.b32 	%f11, %r7;
	ex2.approx.ftz.f32 	%f12, %f10;
	fma.rn.f32 	%f13, %f12, %f11, 0f3F800000;
	div.rn.f32 	%f14, %f1, %f13;
	add.s64 	%rd9, %rd5, %rd7;
	ld.global.f32 	%f15, [%rd9];
	mul.f32 	%f16, %f15, %f14;
	add.s64 	%rd10, %rd6, %rd7;
	st.global.f32 	[%rd10], %f16;
$L__BB0_2:
	ret;

}
	// .globl	_Z22swiglu_backward_kernelPfS_PKfS1_S1_i
.visible .entry _Z22swiglu_backward_kernelPfS_PKfS1_S1_i(
	.param .u64 .ptr .align 1 _Z22swiglu_backward_kernelPfS_PKfS1_S1_i_param_0,
	.param .u64 .ptr .align 1 _Z22swiglu_backward_kernelPfS_PKfS1_S1_i_param_1,
	.param .u64 .ptr .align 1 _Z22swiglu_backward_kernelPfS_PKfS1_S1_i_param_2,
	.param .u64 .ptr .align 1 _Z22swiglu_backward_kernelPfS_PKfS1_S1_i_param_3,
	.param .u64 .ptr .align 1 _Z22swiglu_backward_kernelPfS_PKfS1_S1_i_param_4,
	.param .u32 _Z22swiglu_backward_kernelPfS_PKfS1_S1_i_param_5
)
{
	.reg .pred 	%p<2>;
	.reg .b32 	%r<8>;
	.reg .b32 	%f<25>;
	.reg .b64 	%rd<17>;

	ld.param.u64 	%rd1, [_Z22swiglu_backward_kernelPfS_PKfS1_S1_i_param_0];
	ld.param.u64 	%rd2, [_Z22swiglu_backward_kernelPfS_PKfS1_S1_i_param_1];
	ld.param.u64 	%rd3, [_Z22swiglu_backward_kernelPfS_PKfS1_S1_i_param_2];
	ld.param.u64 	%rd4, [_Z22swiglu_backward_kernelPfS_PKfS1_S1_i_param_3];
	ld.param.u64 	%rd5, [_Z22swiglu_backward_kernelPfS_PKfS1_S1_i_param_4];
	ld.param.u32 	%r2, [_Z22swiglu_backward_kernelPfS_PKfS1_S1_i_param_5];
	mov.u32 	%r3, %ctaid.x;
	mov.u32 	%r4, %ntid.x;
	mov.u32 	%r5, %tid.x;
	mad.lo.s32 	%r1, %r3, %r4, %r5;
	setp.ge.s32 	%p1, %r1, %r2;
	@%p1 bra 	$L__BB1_2;
	cvta.to.global.u64 	%rd6, %rd4;
	cvta.to.global.u64 	%rd7, %rd5;
	cvta.to.global.u64 	%rd8, %rd3;
	cvta.to.global.u64 	%rd9, %rd1;
	cvta.to.global.u64 	%rd10, %rd2;
	mul.wide.s32 	%rd11, %r1, 4;
	add.s64 	%rd12, %rd6, %rd11;
	ld.global.f32 	%f1, [%rd12];
	add.s64 	%rd13, %rd7, %rd11;
	ld.global.f32 	%f2, [%rd13];
	add.s64 	%rd14, %rd8, %rd11;
	ld.global.f32 	%f3, [%rd14];
	fma.rn.f32 	%f4, %f1, 0fBBBB989D, 0f3F000000;
	cvt.sat.f32.f32 	%f5, %f4;
	mov.f32 	%f6, 0f4B400001;
	mov.f32 	%f7, 0f437C0000;
	fma.rm.f32 	%f8, %f5, %f7, %f6;
	add.f32 	%f9, %f8, 0fCB40007F;
	neg.f32 	%f10, %f9;
	fma.rn.f32 	%f11, %f1, 0fBFB8AA3B, %f10;
	fma.rn.f32 	%f12, %f1, 0fB2A57060, %f11;
	mov.b32 	%r6, %f8;
	shl.b32 	%r7, %r6, 23;
	mov.b32 	%f13, %r7;
	ex2.approx.ftz.f32 	%f14, %f12;
	fma.rn.f32 	%f15, %f14, %f13, 0f3F800000;
	rcp.rn.f32 	%f16, %f15;
	mov.f32 	%f17, 0f3F800000;
	sub.f32 	%f18, %f17, %f16;
	fma.rn.f32 	%f19, %f1, %f18, 0f3F800000;
	mul.f32 	%f20, %f16, %f19;
	mul.f32 	%f21, %f2, %f3;
	mul.f32 	%f22, %f21, %f20;
	add.s64 	%rd15, %rd9, %rd11;
	st.global.f32 	[%rd15], %f22;
	mul.f32 	%f23, %f1, %f16;
	mul.f32 	%f24, %f3, %f23;
	add.s64 	%rd16, %rd10, %rd11;
	st.global.f32 	[%rd16], %f24;
$L__BB1_2:
	ret;

}
	// .globl	_Z20add_gradients_kernelPfPKfS1_i
.visible .entry _Z20add_gradients_kernelPfPKfS1_i(
	.param .u64 .ptr .align 1 _Z20add_gradients_kernelPfPKfS1_i_param_0,
	.param .u64 .ptr .align 1 _Z20add_gradients_kernelPfPKfS1_i_param_1,
	.param .u64 .ptr .align 1 _Z20add_gradients_kernelPfPKfS1_i_param_2,
	.param .u32 _Z20add_gradients_kernelPfPKfS1_i_param_3
)
{
	.reg .pred 	%p<2>;
	.reg .b32 	%r<6>;
	.reg .b32 	%f<4>;
	.reg .b64 	%rd<11>;

	ld.param.u64 	%rd1, [_Z20add_gradients_kernelPfPKfS1_i_param_0];
	ld.param.u64 	%rd2, [_Z20add_gradients_kernelPfPKfS1_i_param_1];
	ld.param.u64 	%rd3, [_Z20add_gradients_kernelPfPKfS1_i_param_2];
	ld.param.u32 	%r2, [_Z20add_gradients_kernelPfPKfS1_i_param_3];
	mov.u32 	%r3, %ctaid.x;
	mov.u32 	%r4, %ntid.x;
	mov.u32 	%r5, %tid.x;
	mad.lo.s32 	%r1, %r3, %r4, %r5;
	setp.ge.s32 	%p1, %r1, %r2;
	@%p1 bra 	$L__BB2_2;
	cvta.to.global.u64 	%rd4, %rd2;
	cvta.to.global.u64 	%rd5, %rd3;
	cvta.to.global.u64 	%rd6, %rd1;
	mul.wide.s32 	%rd7, %r1, 4;
	add.s64 	%rd8, %rd4, %rd7;
	ld.global.f32 	%f1, [%rd8];
	add.s64 	%rd9, %rd5, %rd7;
	ld.global.f32 	%f2, [%rd9];
	add.f32 	%f3, %f1, %f2;
	add.s64 	%rd10, %rd6, %rd7;
	st.global.f32 	[%rd10], %f3;
$L__BB2_2:
	ret;

}


// ===== COMPILED SASS (sm_100) =====

	.target	sm_100

	.elftype	@"ET_EXEC"


//--------------------- .note.nv.tkinfo           --------------------------
	.section	.note.nv.tkinfo,"",@"SHT_NOTE"
	.sectionflags	@"SHF_NOTE_NV_TKINFO"
	.tkinfo
        /*0018*/ 	.word	0x00000002
        /*0030*/ 	.string	""
        /*0030*/ 	.string	"ptxas"
        /*0030*/ 	.string	"Cuda compilation tools, release 13.0, V13.0.88"
        /*0030*/ 	.string	"Build cuda_13.0.r13.0/compiler.36424714_0"
        /*0030*/ 	.string	"-arch sm_100 -m 64 "



//--------------------- .note.nv.cuinfo           --------------------------
	.section	.note.nv.cuinfo,"",@"SHT_NOTE"
	.sectionflags	@"SHF_NOTE_NV_CUINFO"
        /*0018*/ 	.short	0x0002
        /*001a*/ 	.short	0x0064
        /*001c*/ 	.short	0x0082
	.zero		2


//--------------------- .nv.info                  --------------------------
	.section	.nv.info,"",@"SHT_CUDA_INFO"
	.align	4


	//----- nvinfo : EIATTR_REGCOUNT
	.align		4
        /*0000*/ 	.byte	0x04, 0x2f
        /*0002*/ 	.short	(.L_1 - .L_0)
	.align		4
.L_0:
        /*0004*/ 	.word	index@(_Z21swiglu_forward_kernelPfPKfS1_i)
        /*0008*/ 	.word	0x00000010


	//----- nvinfo : EIATTR_FRAME_SIZE
	.align		4
.L_1:
        /*000c*/ 	.byte	0x04, 0x11
        /*000e*/ 	.short	(.L_3 - .L_2)
	.align		4
.L_2:
        /*0010*/ 	.word	index@($__internal_1_$__cuda_sm3x_div_rn_noftz_f32_slowpath)
        /*0014*/ 	.word	0x00000000


	//----- nvinfo : EIATTR_FRAME_SIZE
	.align		4
.L_3:
        /*0018*/ 	.byte	0x04, 0x11
        /*001a*/ 	.short	(.L_5 - .L_4)
	.align		4
.L_4:
        /*001c*/ 	.word	index@(_Z21swiglu_forward_kernelPfPKfS1_i)
        /*0020*/ 	.word	0x00000000


	//----- nvinfo : EIATTR_REGCOUNT
	.align		4
.L_5:
        /*0024*/ 	.byte	0x04, 0x2f
        /*0026*/ 	.short	(.L_7 - .L_6)
	.align		4
.L_6:
        /*0028*/ 	.word	index@(_Z22swiglu_backward_kernelPfS_PKfS1_S1_i)
        /*002c*/ 	.word	0x00000012


	//----- nvinfo : EIATTR_FRAME_SIZE
	.align		4
.L_7:
        /*0030*/ 	.byte	0x04, 0x11
        /*0032*/ 	.short	(.L_9 - .L_8)
	.align		4
.L_8:
        /*0034*/ 	.word	index@($__internal_0_$__cuda_sm20_rcp_rn_f32_slowpath)
        /*0038*/ 	.word	0x00000000


	//----- nvinfo : EIATTR_FRAME_SIZE
	.align		4
.L_9:
        /*003c*/ 	.byte	0x04, 0x11
        /*003e*/ 	.short	(.L_11 - .L_10)
	.align		4
.L_10:
        /*0040*/ 	.word	index@(_Z22swiglu_backward_kernelPfS_PKfS1_S1_i)
        /*0044*/ 	.word	0x00000000


	//----- nvinfo : EIATTR_REGCOUNT
	.align		4
.L_11:
        /*0048*/ 	.byte	0x04, 0x2f
        /*004a*/ 	.short	(.L_13 - .L_12)
	.align		4
.L_12:
        /*004c*/ 	.word	index@(_Z20add_gradients_kernelPfPKfS1_i)
        /*0050*/ 	.word	0x0000000c


	//----- nvinfo : EIATTR_FRAME_SIZE
	.align		4
.L_13:
        /*0054*/ 	.byte	0x04, 0x11
        /*0056*/ 	.short	(.L_15 - .L_14)
	.align		4
.L_14:
        /*0058*/ 	.word	index@(_Z20add_gradients_kernelPfPKfS1_i)
        /*005c*/ 	.word	0x00000000


	//----- nvinfo : EIATTR_MIN_STACK_SIZE
	.align		4
.L_15:
        /*0060*/ 	.byte	0x04, 0x12
        /*0062*/ 	.short	(.L_17 - .L_16)
	.align		4
.L_16:
        /*0064*/ 	.word	index@(_Z20add_gradients_kernelPfPKfS1_i)
        /*0068*/ 	.word	0x00000000


	//----- nvinfo : EIATTR_MIN_STACK_SIZE
	.align		4
.L_17:
        /*006c*/ 	.byte	0x04, 0x12
        /*006e*/ 	.short	(.L_19 - .L_18)
	.align		4
.L_18:
        /*0070*/ 	.word	index@(_Z22swiglu_backward_kernelPfS_PKfS1_S1_i)
        /*0074*/ 	.word	0x00000000


	//----- nvinfo : EIATTR_MIN_STACK_SIZE
	.align		4
.L_19:
        /*0078*/ 	.byte	0x04, 0x12
        /*007a*/ 	.short	(.L_21 - .L_20)
	.align		4
.L_20:
        /*007c*/ 	.word	index@(_Z21swiglu_forward_kernelPfPKfS1_i)
        /*0080*/ 	.word	0x00000000
.L_21:


//--------------------- .nv.compat                --------------------------
	.section	.nv.compat,"",@"SHT_CUDA_COMPAT_INFO"
	.align	4
        /*0000*/ 	.byte	0x02, 0x09, 0x00, 0x00, 0x02, 0x02, 0x01, 0x00, 0x02, 0x05, 0x05, 0x00, 0x03, 0x07, 0x01, 0x01
        /*0010*/ 	.byte	0x02, 0x03, 0x00, 0x00, 0x02, 0x06, 0x01, 0x00, 0x04, 0x0b, 0x08, 0x00, 0x01, 0x00, 0x00, 0x00
        /*0020*/ 	.byte	0x00, 0x00, 0x00, 0x00


//--------------------- .nv.info._Z20add_gradients_kernelPfPKfS1_i --------------------------
	.section	.nv.info._Z20add_gradients_kernelPfPKfS1_i,"",@"SHT_CUDA_INFO"
	.sectionflags	@""
	.align	4


	//----- nvinfo : EIATTR_CUDA_API_VERSION
	.align		4
        /*0000*/ 	.byte	0x04, 0x37
        /*0002*/ 	.short	(.L_23 - .L_22)
.L_22:
        /*0004*/ 	.word	0x00000082


	//----- nvinfo : EIATTR_KPARAM_INFO
	.align		4
.L_23:
        /*0008*/ 	.byte	0x04, 0x17
        /*000a*/ 	.short	(.L_25 - .L_24)
.L_24:
        /*000c*/ 	.word	0x00000000
        /*0010*/ 	.short	0x0003
        /*0012*/ 	.short	0x0018
        /*0014*/ 	.byte	0x00, 0xf0, 0x11, 0x00


	//----- nvinfo : EIATTR_KPARAM_INFO
	.align		4
.L_25:
        /*0018*/ 	.byte	0x04, 0x17
        /*001a*/ 	.short	(.L_27 - .L_26)
.L_26:
        /*001c*/ 	.word	0x00000000
        /*0020*/ 	.short	0x0002
        /*0022*/ 	.short	0x0010
        /*0024*/ 	.byte	0x00, 0xf5, 0x21, 0x00


	//----- nvinfo : EIATTR_KPARAM_INFO
	.align		4
.L_27:
        /*0028*/ 	.byte	0x04, 0x17
        /*002a*/ 	.short	(.L_29 - .L_28)
.L_28:
        /*002c*/ 	.word	0x00000000
        /*0030*/ 	.short	0x0001
        /*0032*/ 	.short	0x0008
        /*0034*/ 	.byte	0x00, 0xf5, 0x21, 0x00


	//----- nvinfo : EIATTR_KPARAM_INFO
	.align		4
.L_29:
        /*0038*/ 	.byte	0x04, 0x17
        /*003a*/ 	.short	(.L_31 - .L_30)
.L_30:
        /*003c*/ 	.word	0x00000000
        /*0040*/ 	.short	0x0000
        /*0042*/ 	.short	0x0000
        /*0044*/ 	.byte	0x00, 0xf5, 0x21, 0x00


	//----- nvinfo : EIATTR_SPARSE_MMA_MASK
	.align		4
.L_31:
        /*0048*/ 	.byte	0x03, 0x50
        /*004a*/ 	.short	0x0000


	//----- nvinfo : EIATTR_MAXREG_COUNT
	.align		4
        /*004c*/ 	.byte	0x03, 0x1b
        /*004e*/ 	.short	0x00ff


	//----- nvinfo : EIATTR_MERCURY_ISA_VERSION
	.align		4
        /*0050*/ 	.byte	0x03, 0x5f
        /*0052*/ 	.short	0x0101


	//----- nvinfo : EIATTR_VRC_CTA_INIT_COUNT
	.align		4
        /*0054*/ 	.byte	0x02, 0x4a
	.zero		1
	.zero		1


	//----- nvinfo : EIATTR_EXIT_INSTR_OFFSETS
	.align		4
        /*0058*/ 	.byte	0x04, 0x1c
        /*005a*/ 	.short	(.L_33 - .L_32)


	//   ....[0]....
.L_32:
        /*005c*/ 	.word	0x00000070


	//   ....[1]....
        /*0060*/ 	.word	0x00000130


	//----- nvinfo : EIATTR_CBANK_PARAM_SIZE
	.align		4
.L_33:
        /*0064*/ 	.byte	0x03, 0x19
        /*0066*/ 	.short	0x001c


	//----- nvinfo : EIATTR_PARAM_CBANK
	.align		4
        /*0068*/ 	.byte	0x04, 0x0a
        /*006a*/ 	.short	(.L_35 - .L_34)
	.align		4
.L_34:
        /*006c*/ 	.word	index@(.nv.constant0._Z20add_gradients_kernelPfPKfS1_i)
        /*0070*/ 	.short	0x0380
        /*0072*/ 	.short	0x001c


	//----- nvinfo : EIATTR_SW_WAR
	.align		4
.L_35:
        /*0074*/ 	.byte	0x04, 0x36
        /*0076*/ 	.short	(.L_37 - .L_36)
.L_36:
        /*0078*/ 	.word	0x00000008
.L_37:


//--------------------- .nv.info._Z22swiglu_backward_kernelPfS_PKfS1_S1_i --------------------------
	.section	.nv.info._Z22swiglu_backward_kernelPfS_PKfS1_S1_i,"",@"SHT_CUDA_INFO"
	.sectionflags	@""
	.align	4


	//----- nvinfo : EIATTR_CUDA_API_VERSION
	.align		4
        /*0000*/ 	.byte	0x04, 0x37
        /*0002*/ 	.short	(.L_39 - .L_38)
.L_38:
        /*0004*/ 	.word	0x00000082


	//----- nvinfo : EIATTR_KPARAM_INFO
	.align		4
.L_39:
        /*0008*/ 	.byte	0x04, 0x17
        /*000a*/ 	.short	(.L_41 - .L_40)
.L_40:
        /*000c*/ 	.word	0x00000000
        /*0010*/ 	.short	0x0005
        /*0012*/ 	.short	0x0028
        /*0014*/ 	.byte	0x00, 0xf0, 0x11, 0x00


	//----- nvinfo : EIATTR_KPARAM_INFO
	.align		4
.L_41:
        /*0018*/ 	.byte	0x04, 0x17
        /*001a*/ 	.short	(.L_43 - .L_42)
.L_42:
        /*001c*/ 	.word	0x00000000
        /*0020*/ 	.short	0x0004
        /*0022*/ 	.short	0x0020
        /*0024*/ 	.byte	0x00, 0xf5, 0x21, 0x00


	//----- nvinfo : EIATTR_KPARAM_INFO
	.align		4
.L_43:
        /*0028*/ 	.byte	0x04, 0x17
        /*002a*/ 	.short	(.L_45 - .L_44)
.L_44:
        /*002c*/ 	.word	0x00000000
        /*0030*/ 	.short	0x0003
        /*0032*/ 	.short	0x0018
        /*0034*/ 	.byte	0x00, 0xf5, 0x21, 0x00


	//----- nvinfo : EIATTR_KPARAM_INFO
	.align		4
.L_45:
        /*0038*/ 	.byte	0x04, 0x17
        /*003a*/ 	.short	(.L_47 - .L_46)
.L_46:
        /*003c*/ 	.word	0x00000000
        /*0040*/ 	.short	0x0002
        /*0042*/ 	.short	0x0010
        /*0044*/ 	.byte	0x00, 0xf5, 0x21, 0x00


	//----- nvinfo : EIATTR_KPARAM_INFO
	.align		4
.L_47:
        /*0048*/ 	.byte	0x04, 0x17
        /*004a*/ 	.short	(.L_49 - .L_48)
.L_48:
        /*004c*/ 	.word	0x00000000
        /*0050*/ 	.short	0x0001
        /*0052*/ 	.short	0x0008
        /*0054*/ 	.byte	0x00, 0xf5, 0x21, 0x00


	//----- nvinfo : EIATTR_KPARAM_INFO
	.align		4
.L_49:
        /*0058*/ 	.byte	0x04, 0x17
        /*005a*/ 	.short	(.L_51 - .L_50)
.L_50:
        /*005c*/ 	.word	0x00000000
        /*0060*/ 	.short	0x0000
        /*0062*/ 	.short	0x0000
        /*0064*/ 	.byte	0x00, 0xf5, 0x21, 0x00


	//----- nvinfo : EIATTR_SPARSE_MMA_MASK
	.align		4
.L_51:
        /*0068*/ 	.byte	0x03, 0x50
        /*006a*/ 	.short	0x0000


	//----- nvinfo : EIATTR_MAXREG_COUNT
	.align		4
        /*006c*/ 	.byte	0x03, 0x1b
        /*006e*/ 	.short	0x00ff


	//----- nvinfo : EIATTR_MERCURY_ISA_VERSION
	.align		4
        /*0070*/ 	.byte	0x03, 0x5f
        /*0072*/ 	.short	0x0101


	//----- nvinfo : EIATTR_VRC_CTA_INIT_COUNT
	.align		4
        /*0074*/ 	.byte	0x02, 0x4a
	.zero		1
	.zero		1


	//----- nvinfo : EIATTR_EXIT_INSTR_OFFSETS
	.align		4
        /*0078*/ 	.byte	0x04, 0x1c
        /*007a*/ 	.short	(.L_53 - .L_52)


	//   ....[0]....
.L_52:
        /*007c*/ 	.word	0x00000070


	//   ....[1]....
        /*0080*/ 	.word	0x00000360


	//----- nvinfo : EIATTR_CRS_STACK_SIZE
	.align		4
.L_53:
        /*0084*/ 	.byte	0x04, 0x1e
        /*0086*/ 	.short	(.L_55 - .L_54)
.L_54:
        /*0088*/ 	.word	0x00000000


	//----- nvinfo : EIATTR_CBANK_PARAM_SIZE
	.align		4
.L_55:
        /*008c*/ 	.byte	0x03, 0x19
        /*008e*/ 	.short	0x002c


	//----- nvinfo : EIATTR_PARAM_CBANK
	.align		4
        /*0090*/ 	.byte	0x04, 0x0a
        /*0092*/ 	.short	(.L_57 - .L_56)
	.align		4
.L_56:
        /*0094*/ 	.word	index@(.nv.constant0._Z22swiglu_backward_kernelPfS_PKfS1_S1_i)
        /*0098*/ 	.short	0x0380
        /*009a*/ 	.short	0x002c


	//----- nvinfo : EIATTR_SW_WAR
	.align		4
.L_57:
        /*009c*/ 	.byte	0x04, 0x36
        /*009e*/ 	.short	(.L_59 - .L_58)
.L_58:
        /*00a0*/ 	.word	0x00000008
.L_59:


//--------------------- .nv.info._Z21swiglu_forward_kernelPfPKfS1_i --------------------------
	.section	.nv.info._Z21swiglu_forward_kernelPfPKfS1_i,"",@"SHT_CUDA_INFO"
	.sectionflags	@""
	.align	4


	//----- nvinfo : EIATTR_CUDA_API_VERSION
	.align		4
        /*0000*/ 	.byte	0x04, 0x37
        /*0002*/ 	.short	(.L_61 - .L_60)
.L_60:
        /*0004*/ 	.word	0x00000082


	//----- nvinfo : EIATTR_KPARAM_INFO
	.align		4
.L_61:
        /*0008*/ 	.byte	0x04, 0x17
        /*000a*/ 	.short	(.L_63 - .L_62)
.L_62:
        /*000c*/ 	.word	0x00000000
        /*0010*/ 	.short	0x0003
        /*0012*/ 	.short	0x0018
        /*0014*/ 	.byte	0x00, 0xf0, 0x11, 0x00


	//----- nvinfo : EIATTR_KPARAM_INFO
	.align		4
.L_63:
        /*0018*/ 	.byte	0x04, 0x17
        /*001a*/ 	.short	(.L_65 - .L_64)
.L_64:
        /*001c*/ 	.word	0x00000000
        /*0020*/ 	.short	0x0002
        /*0022*/ 	.short	0x0010
        /*0024*/ 	.byte	0x00, 0xf5, 0x21, 0x00


	//----- nvinfo : EIATTR_KPARAM_INFO
	.align		4
.L_65:
        /*0028*/ 	.byte	0x04, 0x17
        /*002a*/ 	.short	(.L_67 - .L_66)
.L_66:
        /*002c*/ 	.word	0x00000000
        /*0030*/ 	.short	0x0001
        /*0032*/ 	.short	0x0008
        /*0034*/ 	.byte	0x00, 0xf5, 0x21, 0x00


	//----- nvinfo : EIATTR_KPARAM_INFO
	.align		4
.L_67:
        /*0038*/ 	.byte	0x04, 0x17
        /*003a*/ 	.short	(.L_69 - .L_68)
.L_68:
        /*003c*/ 	.word	0x00000000
        /*0040*/ 	.short	0x0000
        /*0042*/ 	.short	0x0000
        /*0044*/ 	.byte	0x00, 0xf5, 0x21, 0x00


	//----- nvinfo : EIATTR_SPARSE_MMA_MASK
	.align		4
.L_69:
        /*0048*/ 	.byte	0x03, 0x50
        /*004a*/ 	.short	0x0000


	//----- nvinfo : EIATTR_MAXREG_COUNT
	.align		4
        /*004c*/ 	.byte	0x03, 0x1b
        /*004e*/ 	.short	0x00ff


	//----- nvinfo : EIATTR_MERCURY_ISA_VERSION
	.align		4
        /*0050*/ 	.byte	0x03, 0x5f
        /*0052*/ 	.short	0x0101


	//----- nvinfo : EIATTR_VRC_CTA_INIT_COUNT
	.align		4
        /*0054*/ 	.byte	0x02, 0x4a
	.zero		1
	.zero		1


	//----- nvinfo : EIATTR_EXIT_INSTR_OFFSETS
	.align		4
        /*0058*/ 	.byte	0x04, 0x1c
        /*005a*/ 	.short	(.L_71 - .L_70)


	//   ....[0]....
.L_70:
        /*005c*/ 	.word	0x00000070


	//   ....[1]....
        /*0060*/ 	.word	0x000002a0


	//----- nvinfo : EIATTR_CRS_STACK_SIZE
	.align		4
.L_71:
        /*0064*/ 	.byte	0x04, 0x1e
        /*0066*/ 	.short	(.L_73 - .L_72)
.L_72:
        /*0068*/ 	.word	0x00000000


	//----- nvinfo : EIATTR_CBANK_PARAM_SIZE
	.align		4
.L_73:
        /*006c*/ 	.byte	0x03, 0x19
        /*006e*/ 	.short	0x001c


	//----- nvinfo : EIATTR_PARAM_CBANK
	.align		4
        /*0070*/ 	.byte	0x04, 0x0a
        /*0072*/ 	.short	(.L_75 - .L_74)
	.align		4
.L_74:
        /*0074*/ 	.word	index@(.nv.constant0._Z21swiglu_forward_kernelPfPKfS1_i)
        /*0078*/ 	.short	0x0380
        /*007a*/ 	.short	0x001c


	//----- nvinfo : EIATTR_SW_WAR
	.align		4
.L_75:
        /*007c*/ 	.byte	0x04, 0x36
        /*007e*/ 	.short	(.L_77 - .L_76)
.L_76:
        /*0080*/ 	.word	0x00000008
.L_77:


//--------------------- .nv.callgraph             --------------------------
	.section	.nv.callgraph,"",@"SHT_CUDA_CALLGRAPH"
	.align	4
	.sectionentsize	8
	.align		4
        /*0000*/ 	.word	0x00000000
	.align		4
        /*0004*/ 	.word	0xffffffff
	.align		4
        /*0008*/ 	.word	0x00000000
	.align		4
        /*000c*/ 	.word	0xfffffffe
	.align		4
        /*0010*/ 	.word	0x00000000
	.align		4
        /*0014*/ 	.word	0xfffffffd
	.align		4
        /*0018*/ 	.word	0x00000000
	.align		4
        /*001c*/ 	.word	0xfffffffc


//--------------------- .text._Z20add_gradients_kernelPfPKfS1_i --------------------------
	.section	.text._Z20add_gradients_kernelPfPKfS1_i,"ax",@progbits
	.align	128
        .global         _Z20add_gradients_kernelPfPKfS1_i
        .type           _Z20add_gradients_kernelPfPKfS1_i,@function
        .size           _Z20add_gradients_kernelPfPKfS1_i,(.L_x_25 - _Z20add_gradients_kernelPfPKfS1_i)
        .other          _Z20add_gradients_kernelPfPKfS1_i,@"STO_CUDA_ENTRY STV_DEFAULT"
_Z20add_gradients_kernelPfPKfS1_i:
.text._Z20add_gradients_kernelPfPKfS1_i:
[----:B------:R-:W-:Y:S01]  /*0000*/  LDC R1, c[0x0][0x37c] ;  /* 0x0000df00ff017b82 */ /* 0x000fe20000000800 */
[----:B------:R-:W0:Y:S07]  /*0010*/  S2R R0, SR_TID.X ;  /* 0x0000000000007919 */ /* 0x000e2e0000002100 */
[----:B------:R-:W0:Y:S01]  /*0020*/  S2UR UR4, SR_CTAID.X ;  /* 0x00000000000479c3 */ /* 0x000e220000002500 */
[----:B------:R-:W1:Y:S07]  /*0030*/  LDCU UR5, c[0x0][0x398] ;  /* 0x00007300ff0577ac */ /* 0x000e6e0008000800 */
[----:B------:R-:W0:Y:S02]  /*0040*/  LDC R9, c[0x0][0x360] ;  /* 0x0000d800ff097b82 */ /* 0x000e240000000800 */
[----:B0-----:R-:W-:-:S05]  /*0050*/  IMAD R9, R9, UR4, R0 ;  /* 0x0000000409097c24 */ /* 0x001fca000f8e0200 */
[----:B-1----:R-:W-:-:S13]  /*0060*/  ISETP.GE.AND P0, PT, R9, UR5, PT ;  /* 0x0000000509007c0c */ /* 0x002fda000bf06270 */
[----:B------:R-:W-:Y:S05]  /*0070*/  @P0 EXIT ;  /* 0x000000000000094d */ /* 0x000fea0003800000 */
[----:B------:R-:W0:Y:S01]  /*0080*/  LDC.64 R2, c[0x0][0x388] ;  /* 0x0000e200ff027b82 */ /* 0x000e220000000a00 */
[----:B------:R-:W1:Y:S07]  /*0090*/  LDCU.64 UR4, c[0x0][0x358] ;  /* 0x00006b00ff0477ac */ /* 0x000e6e0008000a00 */
[----:B------:R-:W2:Y:S08]  /*00a0*/  LDC.64 R4, c[0x0][0x390] ;  /* 0x0000e400ff047b82 */ /* 0x000eb00000000a00 */
[----:B------:R-:W3:Y:S01]  /*00b0*/  LDC.64 R6, c[0x0][0x380] ;  /* 0x0000e000ff067b82 */ /* 0x000ee20000000a00 */
[----:B0-----:R-:W-:-:S06]  /*00c0*/  IMAD.WIDE R2, R9, 0x4, R2 ;  /* 0x0000000409027825 */ /* 0x001fcc00078e0202 */
[----:B-1----:R-:W4:Y:S01]  /*00d0*/  LDG.E R2, desc[UR4][R2.64] ;  /* 0x0000000402027981 */ /* 0x002f22000c1e1900 */
[----:B--2---:R-:W-:-:S06]  /*00e0*/  IMAD.WIDE R4, R9, 0x4, R4 ;  /* 0x0000000409047825 */ /* 0x004fcc00078e0204 */
[----:B------:R-:W4:Y:S01]  /*00f0*/  LDG.E R5, desc[UR4][R4.64] ;  /* 0x0000000404057981 */ /* 0x000f22000c1e1900 */
[----:B---3--:R-:W-:-:S04]  /*0100*/  IMAD.WIDE R6, R9, 0x4, R6 ;  /* 0x0000000409067825 */ /* 0x008fc800078e0206 */
[----:B----4-:R-:W-:-:S05]  /*0110*/  FADD R9, R2, R5 ;  /* 0x0000000502097221 */ /* 0x010fca0000000000 */
[----:B------:R-:W-:Y:S01]  /*0120*/  STG.E desc[UR4][R6.64], R9 ;  /* 0x0000000906007986 */ /* 0x000fe2000c101904 */
[----:B------:R-:W-:Y:S05]  /*0130*/  EXIT ;  /* 0x000000000000794d */ /* 0x000fea0003800000 */
.L_x_0:
[----:B------:R-:W-:-:S00]  /*0140*/  BRA `(.L_x_0) ;  /* 0xfffffffc00fc7947 */ /* 0x000fc0000383ffff */
[----:B------:R-:W-:-:S00]  /*0150*/  NOP ;  /* 0x0000000000007918 */ /* 0x000fc00000000000 */
        /* <DEDUP_REMOVED lines=10> */
.L_x_25:


//--------------------- .text._Z22swiglu_backward_kernelPfS_PKfS1_S1_i --------------------------
	.section	.text._Z22swiglu_backward_kernelPfS_PKfS1_S1_i,"ax",@progbits
	.align	128
        .global         _Z22swiglu_backward_kernelPfS_PKfS1_S1_i
        .type           _Z22swiglu_backward_kernelPfS_PKfS1_S1_i,@function
        .size           _Z22swiglu_backward_kernelPfS_PKfS1_S1_i,(.L_x_23 - _Z22swiglu_backward_kernelPfS_PKfS1_S1_i)
        .other          _Z22swiglu_backward_kernelPfS_PKfS1_S1_i,@"STO_CUDA_ENTRY STV_DEFAULT"
_Z22swiglu_backward_kernelPfS_PKfS1_S1_i:
.text._Z22swiglu_backward_kernelPfS_PKfS1_S1_i:
        /* <DEDUP_REMOVED lines=12> */
[----:B0-----:R-:W-:-:S05]  /*00c0*/  IMAD.WIDE R8, R3, 0x4, R8 ;  /* 0x0000000403087825 */ /* 0x001fca00078e0208 */
[----:B-1----:R-:W4:Y:S01]  /*00d0*/  LDG.E R4, desc[UR4][R8.64] ;  /* 0x0000000408047981 */ /* 0x002f22000c1e1900 */
[----:B--2---:R-:W-:-:S06]  /*00e0*/  IMAD.WIDE R6, R3, 0x4, R6 ;  /* 0x0000000403067825 */ /* 0x004fcc00078e0206 */
[----:B------:R0:W5:Y:S01]  /*00f0*/  LDG.E R6, desc[UR4][R6.64] ;  /* 0x0000000406067981 */ /* 0x000162000c1e1900 */
[----:B---3--:R-:W-:-:S05]  /*0100*/  IMAD.WIDE R10, R3, 0x4, R10 ;  /* 0x00000004030a7825 */ /* 0x008fca00078e020a */
[----:B------:R0:W5:Y:S01]  /*0110*/  LDG.E R5, desc[UR4][R10.64] ;  /* 0x000000040a057981 */ /* 0x000162000c1e1900 */
[----:B------:R-:W-:Y:S01]  /*0120*/  HFMA2 R13, -RZ, RZ, 0.96630859375, -0.0022525787353515625 ;  /* 0x3bbb989dff0d7431 */ /* 0x000fe200000001ff */
[----:B------:R-:W-:Y:S01]  /*0130*/  MOV R15, 0x437c0000 ;  /* 0x437c0000000f7802 */ /* 0x000fe20000000f00 */
[----:B------:R-:W-:Y:S03]  /*0140*/  BSSY.RECONVERGENT B0, `(.L_x_1) ;  /* 0x0000014000007945 */ /* 0x000fe60003800200 */
[----:B----4-:R-:W-:-:S04]  /*0150*/  FFMA.SAT R0, R4, -R13, 0.5 ;  /* 0x3f00000004007423 */ /* 0x010fc8000000280d */
[----:B------:R-:W-:-:S04]  /*0160*/  FFMA.RM R0, R0, R15, 12582913 ;  /* 0x4b40000100007423 */ /* 0x000fc8000000400f */
[----:B------:R-:W-:-:S04]  /*0170*/  FADD R9, R0, -12583039 ;  /* 0xcb40007f00097421 */ /* 0x000fc80000000000 */
[----:B------:R-:W-:-:S04]  /*0180*/  FFMA R9, R4, -1.4426950216293334961, -R9 ;  /* 0xbfb8aa3b04097823 */ /* 0x000fc80000000809 */
[----:B------:R-:W-:-:S06]  /*0190*/  FFMA R9, R4, -1.925963033500011079e-08, R9 ;  /* 0xb2a5706004097823 */ /* 0x000fcc0000000009 */
[----:B------:R-:W1:Y:S01]  /*01a0*/  MUFU.EX2 R9, R9 ;  /* 0x0000000900097308 */ /* 0x000e620000000800 */
[----:B------:R-:W-:-:S04]  /*01b0*/  IMAD.SHL.U32 R0, R0, 0x800000, RZ ;  /* 0x0080000000007824 */ /* 0x000fc800078e00ff */
[----:B-1----:R-:W-:-:S05]  /*01c0*/  FFMA R0, R0, R9, 1 ;  /* 0x3f80000000007423 */ /* 0x002fca0000000009 */
[----:B------:R-:W-:-:S04]  /*01d0*/  IADD3 R2, PT, PT, R0, 0x1800000, RZ ;  /* 0x0180000000027810 */ /* 0x000fc80007ffe0ff */
[----:B------:R-:W-:-:S04]  /*01e0*/  LOP3.LUT R2, R2, 0x7f800000, RZ, 0xc0, !PT ;  /* 0x7f80000002027812 */ /* 0x000fc800078ec0ff */
[----:B------:R-:W-:-:S13]  /*01f0*/  ISETP.GT.U32.AND P0, PT, R2, 0x1ffffff, PT ;  /* 0x01ffffff0200780c */ /* 0x000fda0003f04070 */
[----:B0-----:R-:W-:Y:S05]  /*0200*/  @P0 BRA `(.L_x_2) ;  /* 0x00000000000c0947 */ /* 0x001fea0003800000 */
[----:B------:R-:W-:-:S07]  /*0210*/  MOV R8, 0x230 ;  /* 0x0000023000087802 */ /* 0x000fce0000000f00 */
[----:B-----5:R-:W-:Y:S05]  /*0220*/  CALL.REL.NOINC `($__internal_0_$__cuda_sm20_rcp_rn_f32_slowpath) ;  /* 0x0000000000507944 */ /* 0x020fea0003c00000 */
[----:B------:R-:W-:Y:S05]  /*0230*/  BRA `(.L_x_3) ;  /* 0x0000000000107947 */ /* 0x000fea0003800000 */
.L_x_2:
[----:B------:R-:W0:Y:S02]  /*0240*/  MUFU.RCP R7, R0 ;  /* 0x0000000000077308 */ /* 0x000e240000001000 */
[----:B0-----:R-:W-:-:S04]  /*0250*/  FFMA R2, R0, R7, -1 ;  /* 0xbf80000000027423 */ /* 0x001fc80000000007 */
[----:B------:R-:W-:-:S04]  /*0260*/  FADD.FTZ R2, -R2, -RZ ;  /* 0x800000ff02027221 */ /* 0x000fc80000010100 */
[----:B------:R-:W-:-:S07]  /*0270*/  FFMA R7, R7, R2, R7 ;  /* 0x0000000207077223 */ /* 0x000fce0000000007 */
.L_x_3:
[----:B------:R-:W-:Y:S05]  /*0280*/  BSYNC.RECONVERGENT B0 ;  /* 0x0000000000007941 */ /* 0x000fea0003800200 */
.L_x_1:
[----:B------:R-:W0:Y:S01]  /*0290*/  LDC.64 R10, c[0x0][0x380] ;  /* 0x0000e000ff0a7b82 */ /* 0x000e220000000a00 */
[----:B------:R-:W-:Y:S01]  /*02a0*/  FADD R13, -R7, 1 ;  /* 0x3f800000070d7421 */ /* 0x000fe20000000100 */
[----:B-----5:R-:W-:-:S03]  /*02b0*/  FMUL R5, R5, R6 ;  /* 0x0000000605057220 */ /* 0x020fc60000400000 */
[C---:B------:R-:W-:Y:S01]  /*02c0*/  FFMA R0, R4.reuse, R13, 1 ;  /* 0x3f80000004007423 */ /* 0x040fe2000000000d */
[-C--:B------:R-:W-:Y:S02]  /*02d0*/  FMUL R13, R4, R7.reuse ;  /* 0x00000007040d7220 */ /* 0x080fe40000400000 */
[----:B------:R-:W1:Y:S01]  /*02e0*/  LDC.64 R8, c[0x0][0x388] ;  /* 0x0000e200ff087b82 */ /* 0x000e620000000a00 */
[----:B------:R-:W-:Y:S01]  /*02f0*/  FMUL R0, R0, R7 ;  /* 0x0000000700007220 */ /* 0x000fe20000400000 */
[----:B------:R-:W-:-:S03]  /*0300*/  FMUL R13, R6, R13 ;  /* 0x0000000d060d7220 */ /* 0x000fc60000400000 */
[----:B------:R-:W-:Y:S01]  /*0310*/  FMUL R7, R0, R5 ;  /* 0x0000000500077220 */ /* 0x000fe20000400000 */
[----:B0-----:R-:W-:-:S05]  /*0320*/  IMAD.WIDE R4, R3, 0x4, R10 ;  /* 0x0000000403047825 */ /* 0x001fca00078e020a */
[----:B------:R-:W-:Y:S01]  /*0330*/  STG.E desc[UR4][R4.64], R7 ;  /* 0x0000000704007986 */ /* 0x000fe2000c101904 */
[----:B-1----:R-:W-:-:S05]  /*0340*/  IMAD.WIDE R8, R3, 0x4, R8 ;  /* 0x0000000403087825 */ /* 0x002fca00078e0208 */
[----:B------:R-:W-:Y:S01]  /*0350*/  STG.E desc[UR4][R8.64], R13 ;  /* 0x0000000d08007986 */ /* 0x000fe2000c101904 */
[----:B------:R-:W-:Y:S05]  /*0360*/  EXIT ;  /* 0x000000000000794d */ /* 0x000fea0003800000 */
        .weak           $__internal_0_$__cuda_sm20_rcp_rn_f32_slowpath
        .type           $__internal_0_$__cuda_sm20_rcp_rn_f32_slowpath,@function
        .size           $__internal_0_$__cuda_sm20_rcp_rn_f32_slowpath,(.L_x_23 - $__internal_0_$__cuda_sm20_rcp_rn_f32_slowpath)
$__internal_0_$__cuda_sm20_rcp_rn_f32_slowpath:
[----:B------:R-:W-:Y:S01]  /*0370*/  SHF.L.U32 R2, R0, 0x1, RZ ;  /* 0x0000000100027819 */ /* 0x000fe200000006ff */
[----:B------:R-:W-:Y:S03]  /*0380*/  BSSY.RECONVERGENT B1, `(.L_x_4) ;  /* 0x0000030000017945 */ /* 0x000fe60003800200 */
[----:B------:R-:W-:-:S04]  /*0390*/  SHF.R.U32.HI R2, RZ, 0x18, R2 ;  /* 0x00000018ff027819 */ /* 0x000fc80000011602 */
[----:B------:R-:W-:-:S13]  /*03a0*/  ISETP.NE.U32.AND P0, PT, R2, RZ, PT ;  /* 0x000000ff0200720c */ /* 0x000fda0003f05070 */
[----:B------:R-:W-:Y:S05]  /*03b0*/  @P0 BRA `(.L_x_5) ;  /* 0x0000000000280947 */ /* 0x000fea0003800000 */
[----:B------:R-:W-:-:S05]  /*03c0*/  IMAD.SHL.U32 R2, R0, 0x2, RZ ;  /* 0x0000000200027824 */ /* 0x000fca00078e00ff */
[----:B------:R-:W-:-:S13]  /*03d0*/  ISETP.NE.AND P0, PT, R2, RZ, PT ;  /* 0x000000ff0200720c */ /* 0x000fda0003f05270 */
[----:B------:R-:W-:Y:S01]  /*03e0*/  @P0 FFMA R9, R0, 1.84467440737095516160e+19, RZ ;  /* 0x5f80000000090823 */ /* 0x000fe200000000ff */
[----:B------:R-:W-:Y:S08]  /*03f0*/  @!P0 MUFU.RCP R7, R0 ;  /* 0x0000000000078308 */ /* 0x000ff00000001000 */
[----:B------:R-:W0:Y:S02]  /*0400*/  @P0 MUFU.RCP R2, R9 ;  /* 0x0000000900020308 */ /* 0x000e240000001000 */
[----:B0-----:R-:W-:-:S04]  /*0410*/  @P0 FFMA R10, R9, R2, -1 ;  /* 0xbf800000090a0423 */ /* 0x001fc80000000002 */
[----:B------:R-:W-:-:S04]  /*0420*/  @P0 FADD.FTZ R11, -R10, -RZ ;  /* 0x800000ff0a0b0221 */ /* 0x000fc80000010100 */
[----:B------:R-:W-:-:S04]  /*0430*/  @P0 FFMA R2, R2, R11, R2 ;  /* 0x0000000b02020223 */ /* 0x000fc80000000002 */
[----:B------:R-:W-:Y:S01]  /*0440*/  @P0 FFMA R7, R2, 1.84467440737095516160e+19, RZ ;  /* 0x5f80000002070823 */ /* 0x000fe200000000ff */
[----:B------:R-:W-:Y:S06]  /*0450*/  BRA `(.L_x_6) ;  /* 0x0000000000887947 */ /* 0x000fec0003800000 */
.L_x_5:
[----:B------:R-:W-:-:S04]  /*0460*/  IADD3 R7, PT, PT, R2, -0xfd, RZ ;  /* 0xffffff0302077810 */ /* 0x000fc80007ffe0ff */
[----:B------:R-:W-:-:S13]  /*0470*/  ISETP.GT.U32.AND P0, PT, R7, 0x1, PT ;  /* 0x000000010700780c */ /* 0x000fda0003f04070 */
[----:B------:R-:W-:Y:S05]  /*0480*/  @P0 BRA `(.L_x_7) ;  /* 0x0000000000780947 */ /* 0x000fea0003800000 */
[----:B------:R-:W-:Y:S01]  /*0490*/  LOP3.LUT R9, R0, 0x7fffff, RZ, 0xc0, !PT ;  /* 0x007fffff00097812 */ /* 0x000fe200078ec0ff */
[----:B------:R-:W-:-:S03]  /*04a0*/  HFMA2 R14, -RZ, RZ, 0, 1.78813934326171875e-07 ;  /* 0x00000003ff0e7431 */ /* 0x000fc600000001ff */
[----:B------:R-:W-:-:S04]  /*04b0*/  LOP3.LUT R9, R9, 0x3f800000, RZ, 0xfc, !PT ;  /* 0x3f80000009097812 */ /* 0x000fc800078efcff */
[----:B------:R-:W0:Y:S01]  /*04c0*/  MUFU.RCP R10, R9 ;  /* 0x00000009000a7308 */ /* 0x000e220000001000 */
[----:B------:R-:W-:Y:S01]  /*04d0*/  SHF.L.U32 R13, R14, R7, RZ ;  /* 0x000000070e0d7219 */ /* 0x000fe200000006ff */
[----:B0-----:R-:W-:-:S04]  /*04e0*/  FFMA R11, R9, R10, -1 ;  /* 0xbf800000090b7423 */ /* 0x001fc8000000000a */
[----:B------:R-:W-:-:S04]  /*04f0*/  FADD.FTZ R11, -R11, -RZ ;  /* 0x800000ff0b0b7221 */ /* 0x000fc80000010100 */
[CCC-:B------:R-:W-:Y:S01]  /*0500*/  FFMA.RM R12, R10.reuse, R11.reuse, R10.reuse ;  /* 0x0000000b0a0c7223 */ /* 0x1c0fe2000000400a */
[----:B------:R-:W-:-:S04]  /*0510*/  FFMA.RP R11, R10, R11, R10 ;  /* 0x0000000b0a0b7223 */ /* 0x000fc8000000800a */
[C---:B------:R-:W-:Y:S02]  /*0520*/  LOP3.LUT R10, R12.reuse, 0x7fffff, RZ, 0xc0, !PT ;  /* 0x007fffff0c0a7812 */ /* 0x040fe400078ec0ff */
[----:B------:R-:W-:Y:S02]  /*0530*/  FSETP.NEU.FTZ.AND P0, PT, R12, R11, PT ;  /* 0x0000000b0c00720b */ /* 0x000fe40003f1d000 */
[----:B------:R-:W-:Y:S02]  /*0540*/  LOP3.LUT R10, R10, 0x800000, RZ, 0xfc, !PT ;  /* 0x008000000a0a7812 */ /* 0x000fe400078efcff */
[----:B------:R-:W-:Y:S02]  /*0550*/  SEL R11, RZ, 0xffffffff, !P0 ;  /* 0xffffffffff0b7807 */ /* 0x000fe40004000000 */
[----:B------:R-:W-:-:S03]  /*0560*/  LOP3.LUT R12, R13, R10, RZ, 0xc0, !PT ;  /* 0x0000000a0d0c7212 */ /* 0x000fc600078ec0ff */
[----:B------:R-:W-:Y:S01]  /*0570*/  IMAD.MOV R11, RZ, RZ, -R11 ;  /* 0x000000ffff0b7224 */ /* 0x000fe200078e0a0b */
[----:B------:R-:W-:-:S04]  /*0580*/  SHF.R.U32.HI R12, RZ, R7, R12 ;  /* 0x00000007ff0c7219 */ /* 0x000fc8000001160c */
[----:B------:R-:W-:Y:S02]  /*0590*/  LOP3.LUT P1, RZ, R11, R7, R10, 0xf8, !PT ;  /* 0x000000070bff7212 */ /* 0x000fe4000782f80a */
[C---:B------:R-:W-:Y:S02]  /*05a0*/  LOP3.LUT P0, RZ, R12.reuse, 0x1, RZ, 0xc0, !PT ;  /* 0x000000010cff7812 */ /* 0x040fe4000780c0ff */
[----:B------:R-:W-:-:S04]  /*05b0*/  LOP3.LUT P2, RZ, R12, 0x2, RZ, 0xc0, !PT ;  /* 0x000000020cff7812 */ /* 0x000fc8000784c0ff */
[----:B------:R-:W-:Y:S02]  /*05c0*/  PLOP3.LUT P0, PT, P0, P1, P2, 0xe0, 0x0 ;  /* 0x000000000000781c */ /* 0x000fe40000703c20 */
[----:B------:R-:W-:Y:S02]  /*05d0*/  LOP3.LUT P1, RZ, R0, 0x7fffff, RZ, 0xc0, !PT ;  /* 0x007fffff00ff7812 */ /* 0x000fe4000782c0ff */
[----:B------:R-:W-:-:S04]  /*05e0*/  SEL R7, RZ, 0x1, !P0 ;  /* 0x00000001ff077807 */ /* 0x000fc80004000000 */
[----:B------:R-:W-:-:S04]  /*05f0*/  IADD3 R7, PT, PT, -R7, RZ, RZ ;  /* 0x000000ff07077210 */ /* 0x000fc80007ffe1ff */
[----:B------:R-:W-:Y:S02]  /*0600*/  ISETP.GE.AND P0, PT, R7, RZ, PT ;  /* 0x000000ff0700720c */ /* 0x000fe40003f06270 */
[----:B------:R-:W-:-:S04]  /*0610*/  IADD3 R7, PT, PT, R2, -0xfc, RZ ;  /* 0xffffff0402077810 */ /* 0x000fc80007ffe0ff */
[----:B------:R-:W-:-:S07]  /*0620*/  SHF.R.U32.HI R7, RZ, R7, R10 ;  /* 0x00000007ff077219 */ /* 0x000fce000001160a */
[----:B------:R-:W-:-:S05]  /*0630*/  @!P0 VIADD R7, R7, 0x1 ;  /* 0x0000000107078836 */ /* 0x000fca0000000000 */
[----:B------:R-:W-:-:S04]  /*0640*/  @!P1 SHF.L.U32 R7, R7, 0x1, RZ ;  /* 0x0000000107079819 */ /* 0x000fc800000006ff */
[----:B------:R-:W-:Y:S01]  /*0650*/  LOP3.LUT R7, R7, 0x80000000, R0, 0xf8, !PT ;  /* 0x8000000007077812 */ /* 0x000fe200078ef800 */
[----:B------:R-:W-:Y:S06]  /*0660*/  BRA `(.L_x_6) ;  /* 0x0000000000047947 */ /* 0x000fec0003800000 */
.L_x_7:
[----:B------:R0:W1:Y:S02]  /*0670*/  MUFU.RCP R7, R0 ;  /* 0x0000000000077308 */ /* 0x0000640000001000 */
.L_x_6:
[----:B------:R-:W-:Y:S05]  /*0680*/  BSYNC.RECONVERGENT B1 ;  /* 0x0000000000017941 */ /* 0x000fea0003800200 */
.L_x_4:
[----:B------:R-:W-:-:S04]  /*0690*/  MOV R9, 0x0 ;  /* 0x0000000000097802 */ /* 0x000fc80000000f00 */
[----:B01----:R-:W-:Y:S05]  /*06a0*/  RET.REL.NODEC R8 `(_Z22swiglu_backward_kernelPfS_PKfS1_S1_i) ;  /* 0xfffffff808547950 */ /* 0x003fea0003c3ffff */
.L_x_8:
        /* <DEDUP_REMOVED lines=13> */
.L_x_23:


//--------------------- .text._Z21swiglu_forward_kernelPfPKfS1_i --------------------------
	.section	.text._Z21swiglu_forward_kernelPfPKfS1_i,"ax",@progbits
	.align	128
        .global         _Z21swiglu_forward_kernelPfPKfS1_i
        .type           _Z21swiglu_forward_kernelPfPKfS1_i,@function
        .size           _Z21swiglu_forward_kernelPfPKfS1_i,(.L_x_24 - _Z21swiglu_forward_kernelPfPKfS1_i)
        .other          _Z21swiglu_forward_kernelPfPKfS1_i,@"STO_CUDA_ENTRY STV_DEFAULT"
_Z21swiglu_forward_kernelPfPKfS1_i:
.text._Z21swiglu_forward_kernelPfPKfS1_i:
        /* <DEDUP_REMOVED lines=9> */
[----:B------:R-:W1:Y:S01]  /*0090*/  LDCU.64 UR4, c[0x0][0x358] ;  /* 0x00006b00ff0477ac */ /* 0x000e620008000a00 */
[----:B0-----:R-:W-:-:S05]  /*00a0*/  IMAD.WIDE R4, R2, 0x4, R4 ;  /* 0x0000000402047825 */ /* 0x001fca00078e0204 */
[----:B-1----:R-:W2:Y:S01]  /*00b0*/  LDG.E R0, desc[UR4][R4.64] ;  /* 0x0000000404007981 */ /* 0x002ea2000c1e1900 */
[----:B------:R-:W-:Y:S01]  /*00c0*/  IMAD.MOV.U32 R3, RZ, RZ, 0x3bbb989d ;  /* 0x3bbb989dff037424 */ /* 0x000fe200078e00ff */
[----:B------:R-:W-:Y:S01]  /*00d0*/  BSSY.RECONVERGENT B0, `(.L_x_9) ;  /* 0x0000015000007945 */ /* 0x000fe20003800200 */
[----:B------:R-:W-:Y:S02]  /*00e0*/  IMAD.MOV.U32 R6, RZ, RZ, 0x437c0000 ;  /* 0x437c0000ff067424 */ /* 0x000fe400078e00ff */
[----:B--2---:R-:W-:-:S04]  /*00f0*/  FFMA.SAT R3, R0, -R3, 0.5 ;  /* 0x3f00000000037423 */ /* 0x004fc80000002803 */
[----:B------:R-:W-:-:S04]  /*0100*/  FFMA.RM R3, R3, R6, 12582913 ;  /* 0x4b40000103037423 */ /* 0x000fc80000004006 */
[C---:B------:R-:W-:Y:S01]  /*0110*/  FADD R7, R3.reuse, -12583039 ;  /* 0xcb40007f03077421 */ /* 0x040fe20000000000 */
[----:B------:R-:W-:-:S03]  /*0120*/  IMAD.SHL.U32 R3, R3, 0x800000, RZ ;  /* 0x0080000003037824 */ /* 0x000fc600078e00ff */
[----:B------:R-:W-:-:S04]  /*0130*/  FFMA R7, R0, -1.4426950216293334961, -R7 ;  /* 0xbfb8aa3b00077823 */ /* 0x000fc80000000807 */
[----:B------:R-:W-:-:S04]  /*0140*/  FFMA R7, R0, -1.925963033500011079e-08, R7 ;  /* 0xb2a5706000077823 */ /* 0x000fc80000000007 */
[----:B------:R-:W0:Y:S02]  /*0150*/  MUFU.EX2 R6, R7 ;  /* 0x0000000700067308 */ /* 0x000e240000000800 */
[----:B0-----:R-:W-:-:S06]  /*0160*/  FFMA R3, R3, R6, 1 ;  /* 0x3f80000003037423 */ /* 0x001fcc0000000006 */
[----:B------:R-:W0:Y:S08]  /*0170*/  MUFU.RCP R4, R3 ;  /* 0x0000000300047308 */ /* 0x000e300000001000 */
[----:B------:R-:W1:Y:S01]  /*0180*/  FCHK P0, R0, R3 ;  /* 0x0000000300007302 */ /* 0x000e620000000000 */
[----:B0-----:R-:W-:-:S04]  /*0190*/  FFMA R5, -R3, R4, 1 ;  /* 0x3f80000003057423 */ /* 0x001fc80000000104 */
[----:B------:R-:W-:-:S04]  /*01a0*/  FFMA R5, R4, R5, R4 ;  /* 0x0000000504057223 */ /* 0x000fc80000000004 */
[----:B------:R-:W-:-:S04]  /*01b0*/  FFMA R4, R0, R5, RZ ;  /* 0x0000000500047223 */ /* 0x000fc800000000ff */
[----:B------:R-:W-:-:S04]  /*01c0*/  FFMA R6, -R3, R4, R0 ;  /* 0x0000000403067223 */ /* 0x000fc80000000100 */
[----:B------:R-:W-:Y:S01]  /*01d0*/  FFMA R8, R5, R6, R4 ;  /* 0x0000000605087223 */ /* 0x000fe20000000004 */
[----:B-1----:R-:W-:Y:S06]  /*01e0*/  @!P0 BRA `(.L_x_10) ;  /* 0x00000000000c8947 */ /* 0x002fec0003800000 */
[----:B------:R-:W-:-:S07]  /*01f0*/  MOV R4, 0x210 ;  /* 0x0000021000047802 */ /* 0x000fce0000000f00 */
[----:B------:R-:W-:Y:S05]  /*0200*/  CALL.REL.NOINC `($__internal_1_$__cuda_sm3x_div_rn_noftz_f32_slowpath) ;  /* 0x0000000000287944 */ /* 0x000fea0003c00000 */
[----:B------:R-:W-:-:S07]  /*0210*/  IMAD.MOV.U32 R8, RZ, RZ, R0 ;  /* 0x000000ffff087224 */ /* 0x000fce00078e0000 */
.L_x_10:
[----:B------:R-:W-:Y:S05]  /*0220*/  BSYNC.RECONVERGENT B0 ;  /* 0x0000000000007941 */ /* 0x000fea0003800200 */
.L_x_9:
[----:B------:R-:W0:Y:S08]  /*0230*/  LDC.64 R4, c[0x0][0x390] ;  /* 0x0000e400ff047b82 */ /* 0x000e300000000a00 */
[----:B------:R-:W1:Y:S01]  /*0240*/  LDC.64 R6, c[0x0][0x380] ;  /* 0x0000e000ff067b82 */ /* 0x000e620000000a00 */
[----:B0-----:R-:W-:-:S06]  /*0250*/  IMAD.WIDE R4, R2, 0x4, R4 ;  /* 0x0000000402047825 */ /* 0x001fcc00078e0204 */
[----:B------:R-:W2:Y:S01]  /*0260*/  LDG.E R5, desc[UR4][R4.64] ;  /* 0x0000000404057981 */ /* 0x000ea2000c1e1900 */
[----:B-1----:R-:W-:-:S04]  /*0270*/  IMAD.WIDE R2, R2, 0x4, R6 ;  /* 0x0000000402027825 */ /* 0x002fc800078e0206 */
[----:B--2---:R-:W-:-:S05]  /*0280*/  FMUL R7, R5, R8 ;  /* 0x0000000805077220 */ /* 0x004fca0000400000 */
[----:B------:R-:W-:Y:S01]  /*0290*/  STG.E desc[UR4][R2.64], R7 ;  /* 0x0000000702007986 */ /* 0x000fe2000c101904 */
[----:B------:R-:W-:Y:S05]  /*02a0*/  EXIT ;  /* 0x000000000000794d */ /* 0x000fea0003800000 */
        .weak           $__internal_1_$__cuda_sm3x_div_rn_noftz_f32_slowpath
        .type           $__internal_1_$__cuda_sm3x_div_rn_noftz_f32_slowpath,@function
        .size           $__internal_1_$__cuda_sm3x_div_rn_noftz_f32_slowpath,(.L_x_24 - $__internal_1_$__cuda_sm3x_div_rn_noftz_f32_slowpath)
$__internal_1_$__cuda_sm3x_div_rn_noftz_f32_slowpath:
[----:B------:R-:W-:Y:S01]  /*02b0*/  SHF.R.U32.HI R6, RZ, 0x17, R3 ;  /* 0x00000017ff067819 */ /* 0x000fe20000011603 */
[----:B------:R-:W-:Y:S01]  /*02c0*/  BSSY.RECONVERGENT B1, `(.L_x_11) ;  /* 0x0000064000017945 */ /* 0x000fe20003800200 */
[--C-:B------:R-:W-:Y:S01]  /*02d0*/  SHF.R.U32.HI R5, RZ, 0x17, R0.reuse ;  /* 0x00000017ff057819 */ /* 0x100fe20000011600 */
[----:B------:R-:W-:Y:S01]  /*02e0*/  IMAD.MOV.U32 R7, RZ, RZ, R0 ;  /* 0x000000ffff077224 */ /* 0x000fe200078e0000 */
[----:B------:R-:W-:Y:S02]  /*02f0*/  LOP3.LUT R6, R6, 0xff, RZ, 0xc0, !PT ;  /* 0x000000ff06067812 */ /* 0x000fe400078ec0ff */
[----:B------:R-:W-:Y:S02]  /*0300*/  LOP3.LUT R5, R5, 0xff, RZ, 0xc0, !PT ;  /* 0x000000ff05057812 */ /* 0x000fe400078ec0ff */
[----:B------:R-:W-:Y:S01]  /*0310*/  MOV R8, R3 ;  /* 0x0000000300087202 */ /* 0x000fe20000000f00 */
[----:B------:R-:W-:Y:S02]  /*0320*/  VIADD R11, R6, 0xffffffff ;  /* 0xffffffff060b7836 */ /* 0x000fe40000000000 */
[----:B------:R-:W-:-:S03]  /*0330*/  VIADD R10, R5, 0xffffffff ;  /* 0xffffffff050a7836 */ /* 0x000fc60000000000 */
[----:B------:R-:W-:-:S04]  /*0340*/  ISETP.GT.U32.AND P0, PT, R11, 0xfd, PT ;  /* 0x000000fd0b00780c */ /* 0x000fc80003f04070 */
[----:B------:R-:W-:-:S13]  /*0350*/  ISETP.GT.U32.OR P0, PT, R10, 0xfd, P0 ;  /* 0x000000fd0a00780c */ /* 0x000fda0000704470 */
[----:B------:R-:W-:Y:S01]  /*0360*/  @!P0 IMAD.MOV.U32 R9, RZ, RZ, RZ ;  /* 0x000000ffff098224 */ /* 0x000fe200078e00ff */
[----:B------:R-:W-:Y:S06]  /*0370*/  @!P0 BRA `(.L_x_12) ;  /* 0x00000000005c8947 */ /* 0x000fec0003800000 */
[----:B------:R-:W-:Y:S02]  /*0380*/  FSETP.GTU.FTZ.AND P0, PT, |R0|, +INF , PT ;  /* 0x7f8000000000780b */ /* 0x000fe40003f1c200 */
[----:B------:R-:W-:-:S04]  /*0390*/  FSETP.GTU.FTZ.AND P1, PT, |R3|, +INF , PT ;  /* 0x7f8000000300780b */ /* 0x000fc80003f3c200 */
[----:B------:R-:W-:-:S13]  /*03a0*/  PLOP3.LUT P0, PT, P0, P1, PT, 0xf8, 0x8f ;  /* 0x00000000008f781c */ /* 0x000fda0000703f70 */
[----:B------:R-:W-:Y:S05]  /*03b0*/  @P0 BRA `(.L_x_13) ;  /* 0x00000004004c0947 */ /* 0x000fea0003800000 */
[----:B------:R-:W-:-:S13]  /*03c0*/  LOP3.LUT P0, RZ, R8, 0x7fffffff, R7, 0xc8, !PT ;  /* 0x7fffffff08ff7812 */ /* 0x000fda000780c807 */
[----:B------:R-:W-:Y:S05]  /*03d0*/  @!P0 BRA `(.L_x_14) ;  /* 0x00000004003c8947 */ /* 0x000fea0003800000 */
[C---:B------:R-:W-:Y:S02]  /*03e0*/  FSETP.NEU.FTZ.AND P2, PT, |R0|.reuse, +INF , PT ;  /* 0x7f8000000000780b */ /* 0x040fe40003f5d200 */
[----:B------:R-:W-:Y:S02]  /*03f0*/  FSETP.NEU.FTZ.AND P1, PT, |R3|, +INF , PT ;  /* 0x7f8000000300780b */ /* 0x000fe40003f3d200 */
[----:B------:R-:W-:-:S11]  /*0400*/  FSETP.NEU.FTZ.AND P0, PT, |R0|, +INF , PT ;  /* 0x7f8000000000780b */ /* 0x000fd60003f1d200 */
[----:B------:R-:W-:Y:S05]  /*0410*/  @!P1 BRA !P2, `(.L_x_14) ;  /* 0x00000004002c9947 */ /* 0x000fea0005000000 */
[----:B------:R-:W-:-:S04]  /*0420*/  LOP3.LUT P2, RZ, R7, 0x7fffffff, RZ, 0xc0, !PT ;  /* 0x7fffffff07ff7812 */ /* 0x000fc8000784c0ff */
[----:B------:R-:W-:-:S13]  /*0430*/  PLOP3.LUT P1, PT, P1, P2, PT, 0x2f, 0xf2 ;  /* 0x0000000000f2781c */ /* 0x000fda0000f24577 */
[----:B------:R-:W-:Y:S05]  /*0440*/  @P1 BRA `(.L_x_15) ;  /* 0x0000000400181947 */ /* 0x000fea0003800000 */
[----:B------:R-:W-:-:S04]  /*0450*/  LOP3.LUT P1, RZ, R8, 0x7fffffff, RZ, 0xc0, !PT ;  /* 0x7fffffff08ff7812 */ /* 0x000fc8000782c0ff */
[----:B------:R-:W-:-:S13]  /*0460*/  PLOP3.LUT P0, PT, P0, P1, PT, 0x2f, 0xf2 ;  /* 0x0000000000f2781c */ /* 0x000fda0000702577 */
[----:B------:R-:W-:Y:S05]  /*0470*/  @P0 BRA `(.L_x_16) ;  /* 0x0000000400000947 */ /* 0x000fea0003800000 */
[----:B------:R-:W-:Y:S02]  /*0480*/  ISETP.GE.AND P0, PT, R10, RZ, PT ;  /* 0x000000ff0a00720c */ /* 0x000fe40003f06270 */
[----:B------:R-:W-:-:S11]  /*0490*/  ISETP.GE.AND P1, PT, R11, RZ, PT ;  /* 0x000000ff0b00720c */ /* 0x000fd60003f26270 */
[----:B------:R-:W-:Y:S02]  /*04a0*/  @P0 IMAD.MOV.U32 R9, RZ, RZ, RZ ;  /* 0x000000ffff090224 */ /* 0x000fe400078e00ff */
[----:B------:R-:W-:Y:S01]  /*04b0*/  @!P0 FFMA R7, R0, 1.84467440737095516160e+19, RZ ;  /* 0x5f80000000078823 */ /* 0x000fe200000000ff */
[----:B------:R-:W-:Y:S02]  /*04c0*/  @!P0 IMAD.MOV.U32 R9, RZ, RZ, -0x40 ;  /* 0xffffffc0ff098424 */ /* 0x000fe400078e00ff */
[----:B------:R-:W-:Y:S02]  /*04d0*/  @!P1 FFMA R8, R3, 1.84467440737095516160e+19, RZ ;  /* 0x5f80000003089823 */ /* 0x000fe400000000ff */
[----:B------:R-:W-:-:S07]  /*04e0*/  @!P1 VIADD R9, R9, 0x40 ;  /* 0x0000004009099836 */ /* 0x000fce0000000000 */
.L_x_12:
[----:B------:R-:W-:Y:S01]  /*04f0*/  LEA R3, R6, 0xc0800000, 0x17 ;  /* 0xc080000006037811 */ /* 0x000fe200078eb8ff */
[----:B------:R-:W-:Y:S01]  /*0500*/  BSSY.RECONVERGENT B2, `(.L_x_17) ;  /* 0x0000036000027945 */ /* 0x000fe20003800200 */
[----:B------:R-:W-:-:S03]  /*0510*/  IADD3 R5, PT, PT, R5, -0x7f, RZ ;  /* 0xffffff8105057810 */ /* 0x000fc60007ffe0ff */
[----:B------:R-:W-:Y:S01]  /*0520*/  IMAD.IADD R3, R8, 0x1, -R3 ;  /* 0x0000000108037824 */ /* 0x000fe200078e0a03 */
[C---:B------:R-:W-:Y:S01]  /*0530*/  IADD3 R6, PT, PT, R5.reuse, 0x7f, -R6 ;  /* 0x0000007f05067810 */ /* 0x040fe20007ffe806 */
[----:B------:R-:W-:Y:S02]  /*0540*/  IMAD R0, R5, -0x800000, R7 ;  /* 0xff80000005007824 */ /* 0x000fe400078e0207 */
[----:B------:R-:W0:Y:S01]  /*0550*/  MUFU.RCP R8, R3 ;  /* 0x0000000300087308 */ /* 0x000e220000001000 */
[----:B------:R-:W-:Y:S01]  /*0560*/  FADD.FTZ R11, -R3, -RZ ;  /* 0x800000ff030b7221 */ /* 0x000fe20000010100 */
[----:B------:R-:W-:-:S03]  /*0570*/  IMAD.IADD R6, R6, 0x1, R9 ;  /* 0x0000000106067824 */ /* 0x000fc600078e0209 */
[----:B0-----:R-:W-:-:S04]  /*0580*/  FFMA R13, R8, R11, 1 ;  /* 0x3f800000080d7423 */ /* 0x001fc8000000000b */
[----:B------:R-:W-:-:S04]  /*0590*/  FFMA R10, R8, R13, R8 ;  /* 0x0000000d080a7223 */ /* 0x000fc80000000008 */
[----:B------:R-:W-:-:S04]  /*05a0*/  FFMA R7, R0, R10, RZ ;  /* 0x0000000a00077223 */ /* 0x000fc800000000ff */
[----:B------:R-:W-:-:S04]  /*05b0*/  FFMA R8, R11, R7, R0 ;  /* 0x000000070b087223 */ /* 0x000fc80000000000 */
[----:B------:R-:W-:-:S04]  /*05c0*/  FFMA R7, R10, R8, R7 ;  /* 0x000000080a077223 */ /* 0x000fc80000000007 */
[----:B------:R-:W-:-:S04]  /*05d0*/  FFMA R8, R11, R7, R0 ;  /* 0x000000070b087223 */ /* 0x000fc80000000000 */
[----:B------:R-:W-:-:S05]  /*05e0*/  FFMA R0, R10, R8, R7 ;  /* 0x000000080a007223 */ /* 0x000fca0000000007 */
[----:B------:R-:W-:-:S04]  /*05f0*/  SHF.R.U32.HI R3, RZ, 0x17, R0 ;  /* 0x00000017ff037819 */ /* 0x000fc80000011600 */
[----:B------:R-:W-:-:S05]  /*0600*/  LOP3.LUT R3, R3, 0xff, RZ, 0xc0, !PT ;  /* 0x000000ff03037812 */ /* 0x000fca00078ec0ff */
[----:B------:R-:W-:-:S04]  /*0610*/  IMAD.IADD R9, R3, 0x1, R6 ;  /* 0x0000000103097824 */ /* 0x000fc800078e0206 */
[----:B------:R-:W-:-:S05]  /*0620*/  VIADD R3, R9, 0xffffffff ;  /* 0xffffffff09037836 */ /* 0x000fca0000000000 */
[----:B------:R-:W-:-:S13]  /*0630*/  ISETP.GE.U32.AND P0, PT, R3, 0xfe, PT ;  /* 0x000000fe0300780c */ /* 0x000fda0003f06070 */
[----:B------:R-:W-:Y:S05]  /*0640*/  @!P0 BRA `(.L_x_18) ;  /* 0x0000000000808947 */ /* 0x000fea0003800000 */
[----:B------:R-:W-:-:S13]  /*0650*/  ISETP.GT.AND P0, PT, R9, 0xfe, PT ;  /* 0x000000fe0900780c */ /* 0x000fda0003f04270 */
[----:B------:R-:W-:Y:S05]  /*0660*/  @P0 BRA `(.L_x_19) ;  /* 0x00000000006c0947 */ /* 0x000fea0003800000 */
[----:B------:R-:W-:-:S13]  /*0670*/  ISETP.GE.AND P0, PT, R9, 0x1, PT ;  /* 0x000000010900780c */ /* 0x000fda0003f06270 */
[----:B------:R-:W-:Y:S05]  /*0680*/  @P0 BRA `(.L_x_20) ;  /* 0x0000000000740947 */ /* 0x000fea0003800000 */
[----:B------:R-:W-:Y:S02]  /*0690*/  ISETP.GE.AND P0, PT, R9, -0x18, PT ;  /* 0xffffffe80900780c */ /* 0x000fe40003f06270 */
[----:B------:R-:W-:-:S11]  /*06a0*/  LOP3.LUT R0, R0, 0x80000000, RZ, 0xc0, !PT ;  /* 0x8000000000007812 */ /* 0x000fd600078ec0ff */
[----:B------:R-:W-:Y:S05]  /*06b0*/  @!P0 BRA `(.L_x_20) ;  /* 0x0000000000688947 */ /* 0x000fea0003800000 */
[CCC-:B------:R-:W-:Y:S01]  /*06c0*/  FFMA.RZ R3, R10.reuse, R8.reuse, R7.reuse ;  /* 0x000000080a037223 */ /* 0x1c0fe2000000c007 */
[CCC-:B------:R-:W-:Y:S01]  /*06d0*/  FFMA.RM R6, R10.reuse, R8.reuse, R7.reuse ;  /* 0x000000080a067223 */ /* 0x1c0fe20000004007 */
[C---:B------:R-:W-:Y:S02]  /*06e0*/  ISETP.NE.AND P2, PT, R9.reuse, RZ, PT ;  /* 0x000000ff0900720c */ /* 0x040fe40003f45270 */
[----:B------:R-:W-:Y:S02]  /*06f0*/  ISETP.NE.AND P1, PT, R9, RZ, PT ;  /* 0x000000ff0900720c */ /* 0x000fe40003f25270 */
[----:B------:R-:W-:Y:S01]  /*0700*/  LOP3.LUT R5, R3, 0x7fffff, RZ, 0xc0, !PT ;  /* 0x007fffff03057812 */ /* 0x000fe200078ec0ff */
[----:B------:R-:W-:Y:S01]  /*0710*/  FFMA.RP R3, R10, R8, R7 ;  /* 0x000000080a037223 */ /* 0x000fe20000008007 */
[C---:B------:R-:W-:Y:S01]  /*0720*/  VIADD R8, R9.reuse, 0x20 ;  /* 0x0000002009087836 */ /* 0x040fe20000000000 */
[----:B------:R-:W-:Y:S02]  /*0730*/  IADD3 R7, PT, PT, -R9, RZ, RZ ;  /* 0x000000ff09077210 */ /* 0x000fe40007ffe1ff */
[----:B------:R-:W-:-:S02]  /*0740*/  LOP3.LUT R5, R5, 0x800000, RZ, 0xfc, !PT ;  /* 0x0080000005057812 */ /* 0x000fc400078efcff */
[----:B------:R-:W-:Y:S02]  /*0750*/  FSETP.NEU.FTZ.AND P0, PT, R3, R6, PT ;  /* 0x000000060300720b */ /* 0x000fe40003f1d000 */
[----:B------:R-:W-:Y:S02]  /*0760*/  SHF.L.U32 R8, R5, R8, RZ ;  /* 0x0000000805087219 */ /* 0x000fe400000006ff */
[----:B------:R-:W-:Y:S02]  /*0770*/  SEL R6, R7, RZ, P2 ;  /* 0x000000ff07067207 */ /* 0x000fe40001000000 */
[----:B------:R-:W-:Y:S02]  /*0780*/  ISETP.NE.AND P1, PT, R8, RZ, P1 ;  /* 0x000000ff0800720c */ /* 0x000fe40000f25270 */
[----:B------:R-:W-:Y:S02]  /*0790*/  SHF.R.U32.HI R6, RZ, R6, R5 ;  /* 0x00000006ff067219 */ /* 0x000fe40000011605 */
[----:B------:R-:W-:-:S02]  /*07a0*/  PLOP3.LUT P0, PT, P0, P1, PT, 0xf8, 0x8f ;  /* 0x00000000008f781c */ /* 0x000fc40000703f70 */
[----:B------:R-:W-:Y:S02]  /*07b0*/  SHF.R.U32.HI R8, RZ, 0x1, R6 ;  /* 0x00000001ff087819 */ /* 0x000fe40000011606 */
[----:B------:R-:W-:-:S04]  /*07c0*/  SEL R3, RZ, 0x1, !P0 ;  /* 0x00000001ff037807 */ /* 0x000fc80004000000 */
[----:B------:R-:W-:-:S04]  /*07d0*/  LOP3.LUT R3, R3, 0x1, R8, 0xf8, !PT ;  /* 0x0000000103037812 */ /* 0x000fc800078ef808 */
[----:B------:R-:W-:-:S05]  /*07e0*/  LOP3.LUT R3, R3, R6, RZ, 0xc0, !PT ;  /* 0x0000000603037212 */ /* 0x000fca00078ec0ff */
[----:B------:R-:W-:-:S05]  /*07f0*/  IMAD.IADD R3, R8, 0x1, R3 ;  /* 0x0000000108037824 */ /* 0x000fca00078e0203 */
[----:B------:R-:W-:Y:S01]  /*0800*/  LOP3.LUT R0, R3, R0, RZ, 0xfc, !PT ;  /* 0x0000000003007212 */ /* 0x000fe200078efcff */
[----:B------:R-:W-:Y:S06]  /*0810*/  BRA `(.L_x_20) ;  /* 0x0000000000107947 */ /* 0x000fec0003800000 */
.L_x_19:
[----:B------:R-:W-:-:S04]  /*0820*/  LOP3.LUT R0, R0, 0x80000000, RZ, 0xc0, !PT ;  /* 0x8000000000007812 */ /* 0x000fc800078ec0ff */
[----:B------:R-:W-:Y:S01]  /*0830*/  LOP3.LUT R0, R0, 0x7f800000, RZ, 0xfc, !PT ;  /* 0x7f80000000007812 */ /* 0x000fe200078efcff */
[----:B------:R-:W-:Y:S06]  /*0840*/  BRA `(.L_x_20) ;  /* 0x0000000000047947 */ /* 0x000fec0003800000 */
.L_x_18:
[----:B------:R-:W-:-:S07]  /*0850*/  IMAD R0, R6, 0x800000, R0 ;  /* 0x0080000006007824 */ /* 0x000fce00078e0200 */
.L_x_20:
[----:B------:R-:W-:Y:S05]  /*0860*/  BSYNC.RECONVERGENT B2 ;  /* 0x0000000000027941 */ /* 0x000fea0003800200 */
.L_x_17:
[----:B------:R-:W-:Y:S05]  /*0870*/  BRA `(.L_x_21) ;  /* 0x0000000000207947 */ /* 0x000fea0003800000 */
.L_x_16:
[----:B------:R-:W-:-:S04]  /*0880*/  LOP3.LUT R0, R8, 0x80000000, R7, 0x48, !PT ;  /* 0x8000000008007812 */ /* 0x000fc800078e4807 */
[----:B------:R-:W-:Y:S01]  /*0890*/  LOP3.LUT R0, R0, 0x7f800000, RZ, 0xfc, !PT ;  /* 0x7f80000000007812 */ /* 0x000fe200078efcff */
[----:B------:R-:W-:Y:S06]  /*08a0*/  BRA `(.L_x_21) ;  /* 0x0000000000147947 */ /* 0x000fec0003800000 */
.L_x_15:
[----:B------:R-:W-:Y:S01]  /*08b0*/  LOP3.LUT R0, R8, 0x80000000, R7, 0x48, !PT ;  /* 0x8000000008007812 */ /* 0x000fe200078e4807 */
[----:B------:R-:W-:Y:S06]  /*08c0*/  BRA `(.L_x_21) ;  /* 0x00000000000c7947 */ /* 0x000fec0003800000 */
.L_x_14:
[----:B------:R-:W0:Y:S01]  /*08d0*/  MUFU.RSQ R0, -QNAN ;  /* 0xffc0000000007908 */ /* 0x000e220000001400 */
[----:B------:R-:W-:Y:S05]  /*08e0*/  BRA `(.L_x_21) ;  /* 0x0000000000047947 */ /* 0x000fea0003800000 */
.L_x_13:
[----:B------:R-:W-:-:S07]  /*08f0*/  FADD.FTZ R0, R0, R3 ;  /* 0x0000000300007221 */ /* 0x000fce0000010000 */
.L_x_21:
[----:B------:R-:W-:Y:S05]  /*0900*/  BSYNC.RECONVERGENT B1 ;  /* 0x0000000000017941 */ /* 0x000fea0003800200 */
.L_x_11:
[----:B------:R-:W-:-:S04]  /*0910*/  IMAD.MOV.U32 R5, RZ, RZ, 0x0 ;  /* 0x00000000ff057424 */ /* 0x000fc800078e00ff */
[----:B0-----:R-:W-:Y:S05]  /*0920*/  RET.REL.NODEC R4 `(_Z21swiglu_forward_kernelPfPKfS1_i) ;  /* 0xfffffff404b47950 */ /* 0x001fea0003c3ffff */
.L_x_22:
        /* <DEDUP_REMOVED lines=13> */
.L_x_24:


//--------------------- .nv.shared.reserved.0     --------------------------
	.section	.nv.shared.reserved.0,"aw",@nobits
	.weak		__nv_reservedSMEM_offset_0_alias
	.size		__nv_reservedSMEM_offset_0_alias, 0, 64
	.other		__nv_reservedSMEM_offset_0_alias,@"STO_CUDA_RESERVED_SHARED STV_DEFAULT"
__nv_reservedSMEM_offset_0_alias:
	.zero		0
	.zero		64


//--------------------- .nv.constant0._Z20add_gradients_kernelPfPKfS1_i --------------------------
	.section	.nv.constant0._Z20add_gradients_kernelPfPKfS1_i,"a",@progbits
	.sectionflags	@""
	.align	4
.nv.constant0._Z20add_gradients_kernelPfPKfS1_i:
	.zero		924


//--------------------- .nv.constant0._Z22swiglu_backward_kernelPfS_PKfS1_S1_i --------------------------
	.section	.nv.constant0._Z22swiglu_backward_kernelPfS_PKfS1_S1_i,"a",@progbits
	.sectionflags	@""
	.align	4
.nv.constant0._Z22swiglu_backward_kernelPfS_PKfS1_S1_i:
	.zero		940


//--------------------- .nv.constant0._Z21swiglu_forward_kernelPfPKfS1_i --------------------------
	.section	.nv.constant0._Z21swiglu_forward_kernelPfPKfS1_i,"a",@progbits
	.sectionflags	@""
	.align	4
.nv.constant0._Z21swiglu_forward_kernelPfPKfS1_i:
	.zero		924


//--------------------- SYMBOLS --------------------------

	.type		.nv.reservedSmem.offset0,@object
	.size		.nv.reservedSmem.offset0,0x4
